//
// Generated by NVIDIA NVVM Compiler
//
// Compiler Build ID: CL-36424714
// Cuda compilation tools, release 13.0, V13.0.88
// Based on NVVM 20.0.0
//

.version 9.0
.target sm_100
.address_size 64

	// .globl	default_function_kernel

.visible .entry default_function_kernel(
	.param .u64 .ptr .align 1 default_function_kernel_param_0,
	.param .u64 .ptr .align 1 default_function_kernel_param_1
)
.maxntid 32
{
	.reg .b32 	%r<5>;
	.reg .b32 	%f<3>;
	.reg .b64 	%rd<8>;

	ld.param.u64 	%rd1, [default_function_kernel_param_0];
	ld.param.u64 	%rd2, [default_function_kernel_param_1];
	cvta.to.global.u64 	%rd3, %rd1;
	cvta.to.global.u64 	%rd4, %rd2;
	mov.u32 	%r1, %ctaid.x;
	shl.b32 	%r2, %r1, 5;
	mov.u32 	%r3, %tid.x;
	or.b32  	%r4, %r2, %r3;
	mul.wide.u32 	%rd5, %r4, 4;
	add.s64 	%rd6, %rd4, %rd5;
	ld.global.nc.f32 	%f1, [%rd6];
	abs.f32 	%f2, %f1;
	add.s64 	%rd7, %rd3, %rd5;
	st.global.f32 	[%rd7], %f2;
	ret;

}
	// .globl	default_function_kernel_3
.visible .entry default_function_kernel_3(
	.param .u64 .ptr .align 1 default_function_kernel_3_param_0,
	.param .u64 .ptr .align 1 default_function_kernel_3_param_1
)
.maxntid 32
{
	.reg .b32 	%r<5>;
	.reg .b32 	%f<3>;
	.reg .b64 	%rd<8>;

	ld.param.u64 	%rd1, [default_function_kernel_3_param_0];
	ld.param.u64 	%rd2, [default_function_kernel_3_param_1];
	cvta.to.global.u64 	%rd3, %rd1;
	cvta.to.global.u64 	%rd4, %rd2;
	mov.u32 	%r1, %ctaid.x;
	shl.b32 	%r2, %r1, 5;
	mov.u32 	%r3, %tid.x;
	or.b32  	%r4, %r2, %r3;
	mul.wide.u32 	%rd5, %r4, 4;
	add.s64 	%rd6, %rd4, %rd5;
	ld.global.nc.f32 	%f1, [%rd6];
	sin.approx.f32 	%f2, %f1;
	add.s64 	%rd7, %rd3, %rd5;
	st.global.f32 	[%rd7], %f2;
	ret;

}
	// .globl	default_function_kernel_2
.visible .entry default_function_kernel_2(
	.param .u64 .ptr .align 1 default_function_kernel_2_param_0,
	.param .u64 .ptr .align 1 default_function_kernel_2_param_1
)
.maxntid 4
{
	.reg .b32 	%r<5>;
	.reg .b32 	%f<3>;
	.reg .b64 	%rd<8>;

	ld.param.u64 	%rd1, [default_function_kernel_2_param_0];
	ld.param.u64 	%rd2, [default_function_kernel_2_param_1];
	cvta.to.global.u64 	%rd3, %rd1;
	cvta.to.global.u64 	%rd4, %rd2;
	mov.u32 	%r1, %ctaid.x;
	shl.b32 	%r2, %r1, 2;
	mov.u32 	%r3, %tid.x;
	or.b32  	%r4, %r2, %r3;
	mul.wide.u32 	%rd5, %r4, 4;
	add.s64 	%rd6, %rd4, %rd5;
	ld.global.nc.f32 	%f1, [%rd6];
	sin.approx.f32 	%f2, %f1;
	add.s64 	%rd7, %rd3, %rd5;
	st.global.f32 	[%rd7], %f2;
	ret;

}
	// .globl	default_function_kernel_1
.visible .entry default_function_kernel_1(
	.param .u64 .ptr .align 1 default_function_kernel_1_param_0,
	.param .u64 .ptr .align 1 default_function_kernel_1_param_1
)
.maxntid 8
{
	.reg .pred 	%p<4>;
	.reg .b32 	%r<5>;
	.reg .b32 	%f<24>;
	.reg .b64 	%rd<8>;

	ld.param.u64 	%rd1, [default_function_kernel_1_param_0];
	ld.param.u64 	%rd2, [default_function_kernel_1_param_1];
	cvta.to.global.u64 	%rd3, %rd1;
	cvta.to.global.u64 	%rd4, %rd2;
	mov.u32 	%r1, %ctaid.x;
	shl.b32 	%r2, %r1, 3;
	mov.u32 	%r3, %tid.x;
	or.b32  	%r4, %r2, %r3;
	mul.wide.u32 	%rd5, %r4, 4;
	add.s64 	%rd6, %rd4, %rd5;
	ld.global.nc.f32 	%f1, [%rd6];
	cos.approx.f32 	%f2, %f1;
	abs.f32 	%f3, %f2;
	fma.rn.f32 	%f4, %f3, 0fBF000000, 0f3F000000;
	rsqrt.approx.ftz.f32 	%f5, %f4;
	mul.f32 	%f6, %f5, %f4;
	mul.f32 	%f7, %f5, 0fBF000000;
	fma.rn.f32 	%f8, %f6, %f7, 0f3F000000;
	fma.rn.f32 	%f9, %f6, %f8, %f6;
	setp.eq.f32 	%p1, %f3, 0f3F800000;
	selp.f32 	%f10, 0f00000000, %f9, %p1;
	setp.gt.f32 	%p2, %f3, 0f3F0F5C29;
	selp.f32 	%f11, %f10, %f3, %p2;
	mul.f32 	%f12, %f11, %f11;
	fma.rn.f32 	%f13, %f12, 0f3D4DD2F7, 0f3C99CA97;
	fma.rn.f32 	%f14, %f13, %f12, 0f3D3F90E8;
	fma.rn.f32 	%f15, %f14, %f12, 0f3D993CCF;
	fma.rn.f32 	%f16, %f15, %f12, 0f3E2AAC04;
	mul.f32 	%f17, %f12, %f16;
	fma.rn.f32 	%f18, %f17, %f11, %f11;
	mul.f32 	%f19, %f18, 0fC0000000;
	fma.rn.f32 	%f20, 0f3F6EE581, 0f3FD774EB, %f19;
	selp.f32 	%f21, %f20, %f18, %p2;
	setp.num.f32 	%p3, %f21, %f21;
	copysign.f32 	%f22, %f2, %f21;
	selp.f32 	%f23, %f22, %f21, %p3;
	add.s64 	%rd7, %rd3, %rd5;
	st.global.f32 	[%rd7], %f23;
	ret;

}


// ===== COMPILED SASS (sm_100) =====

	.target	sm_100

	.elftype	@"ET_EXEC"


//--------------------- .note.nv.tkinfo           --------------------------
	.section	.note.nv.tkinfo,"",@"SHT_NOTE"
	.sectionflags	@"SHF_NOTE_NV_TKINFO"
	.tkinfo
        /*0018*/ 	.word	0x00000002
        /*0030*/ 	.string	""
        /*0030*/ 	.string	"ptxas"
        /*0030*/ 	.string	"Cuda compilation tools, release 13.0, V13.0.88"
        /*0030*/ 	.string	"Build cuda_13.0.r13.0/compiler.36424714_0"
        /*0030*/ 	.string	"-arch sm_100 -m 64 "



//--------------------- .note.nv.cuinfo           --------------------------
	.section	.note.nv.cuinfo,"",@"SHT_NOTE"
	.sectionflags	@"SHF_NOTE_NV_CUINFO"
        /*0018*/ 	.short	0x0002
        /*001a*/ 	.short	0x0064
        /*001c*/ 	.short	0x0082
	.zero		2


//--------------------- .nv.info                  --------------------------
	.section	.nv.info,"",@"SHT_CUDA_INFO"
	.align	4


	//----- nvinfo : EIATTR_REGCOUNT
	.align		4
        /*0000*/ 	.byte	0x04, 0x2f
        /*0002*/ 	.short	(.L_1 - .L_0)
	.align		4
.L_0:
        /*0004*/ 	.word	index@(default_function_kernel)
        /*0008*/ 	.word	0x0000000a


	//----- nvinfo : EIATTR_FRAME_SIZE
	.align		4
.L_1:
        /*000c*/ 	.byte	0x04, 0x11
        /*000e*/ 	.short	(.L_3 - .L_2)
	.align		4
.L_2:
        /*0010*/ 	.word	index@(default_function_kernel)
        /*0014*/ 	.word	0x00000000


	//----- nvinfo : EIATTR_REGCOUNT
	.align		4
.L_3:
        /*0018*/ 	.byte	0x04, 0x2f
        /*001a*/ 	.short	(.L_5 - .L_4)
	.align		4
.L_4:
        /*001c*/ 	.word	index@(default_function_kernel_3)
        /*0020*/ 	.word	0x0000000c


	//----- nvinfo : EIATTR_FRAME_SIZE
	.align		4
.L_5:
        /*0024*/ 	.byte	0x04, 0x11
        /*0026*/ 	.short	(.L_7 - .L_6)
	.align		4
.L_6:
        /*0028*/ 	.word	index@(default_function_kernel_3)
        /*002c*/ 	.word	0x00000000


	//----- nvinfo : EIATTR_REGCOUNT
	.align		4
.L_7:
        /*0030*/ 	.byte	0x04, 0x2f
        /*0032*/ 	.short	(.L_9 - .L_8)
	.align		4
.L_8:
        /*0034*/ 	.word	index@(default_function_kernel_2)
        /*0038*/ 	.word	0x0000000c


	//----- nvinfo : EIATTR_FRAME_SIZE
	.align		4
.L_9:
        /*003c*/ 	.byte	0x04, 0x11
        /*003e*/ 	.short	(.L_11 - .L_10)
	.align		4
.L_10:
        /*0040*/ 	.word	index@(default_function_kernel_2)
        /*0044*/ 	.word	0x00000000


	//----- nvinfo : EIATTR_REGCOUNT
	.align		4
.L_11:
        /*0048*/ 	.byte	0x04, 0x2f
        /*004a*/ 	.short	(.L_13 - .L_12)
	.align		4
.L_12:
        /*004c*/ 	.word	index@(default_function_kernel_1)
        /*0050*/ 	.word	0x0000000c


	//----- nvinfo : EIATTR_FRAME_SIZE
	.align		4
.L_13:
        /*0054*/ 	.byte	0x04, 0x11
        /*0056*/ 	.short	(.L_15 - .L_14)
	.align		4
.L_14:
        /*0058*/ 	.word	index@(default_function_kernel_1)
        /*005c*/ 	.word	0x00000000


	//----- nvinfo : EIATTR_MIN_STACK_SIZE
	.align		4
.L_15:
        /*0060*/ 	.byte	0x04, 0x12
        /*0062*/ 	.short	(.L_17 - .L_16)
	.align		4
.L_16:
        /*0064*/ 	.word	index@(default_function_kernel_1)
        /*0068*/ 	.word	0x00000000


	//----- nvinfo : EIATTR_MIN_STACK_SIZE
	.align		4
.L_17:
        /*006c*/ 	.byte	0x04, 0x12
        /*006e*/ 	.short	(.L_19 - .L_18)
	.align		4
.L_18:
        /*0070*/ 	.word	index@(default_function_kernel_2)
        /*0074*/ 	.word	0x00000000


	//----- nvinfo : EIATTR_MIN_STACK_SIZE
	.align		4
.L_19:
        /*0078*/ 	.byte	0x04, 0x12
        /*007a*/ 	.short	(.L_21 - .L_20)
	.align		4
.L_20:
        /*007c*/ 	.word	index@(default_function_kernel_3)
        /*0080*/ 	.word	0x00000000


	//----- nvinfo : EIATTR_MIN_STACK_SIZE
	.align		4
.L_21:
        /*0084*/ 	.byte	0x04, 0x12
        /*0086*/ 	.short	(.L_23 - .L_22)
	.align		4
.L_22:
        /*0088*/ 	.word	index@(default_function_kernel)
        /*008c*/ 	.word	0x00000000
.L_23:


//--------------------- .nv.compat                --------------------------
	.section	.nv.compat,"",@"SHT_CUDA_COMPAT_INFO"
	.align	4
        /*0000*/ 	.byte	0x02, 0x09, 0x00, 0x00, 0x02, 0x02, 0x01, 0x00, 0x02, 0x05, 0x05, 0x00, 0x03, 0x07, 0x01, 0x01
        /*0010*/ 	.byte	0x02, 0x03, 0x00, 0x00, 0x02, 0x06, 0x01, 0x00, 0x04, 0x0b, 0x08, 0x00, 0x01, 0x00, 0x00, 0x00
        /*0020*/ 	.byte	0x00, 0x00, 0x00, 0x00


//--------------------- .nv.info.default_function_kernel_1 --------------------------
	.section	.nv.info.default_function_kernel_1,"",@"SHT_CUDA_INFO"
	.sectionflags	@""
	.align	4


	//----- nvinfo : EIATTR_CUDA_API_VERSION
	.align		4
        /*0000*/ 	.byte	0x04, 0x37
        /*0002*/ 	.short	(.L_25 - .L_24)
.L_24:
        /*0004*/ 	.word	0x00000082


	//----- nvinfo : EIATTR_KPARAM_INFO
	.align		4
.L_25:
        /*0008*/ 	.byte	0x04, 0x17
        /*000a*/ 	.short	(.L_27 - .L_26)
.L_26:
        /*000c*/ 	.word	0x00000000
        /*0010*/ 	.short	0x0001
        /*0012*/ 	.short	0x0008
        /*0014*/ 	.byte	0x00, 0xf5, 0x21, 0x00


	//----- nvinfo : EIATTR_KPARAM_INFO
	.align		4
.L_27:
        /*0018*/ 	.byte	0x04, 0x17
        /*001a*/ 	.short	(.L_29 - .L_28)
.L_28:
        /*001c*/ 	.word	0x00000000
        /*0020*/ 	.short	0x0000
        /*0022*/ 	.short	0x0000
        /*0024*/ 	.byte	0x00, 0xf5, 0x21, 0x00


	//----- nvinfo : EIATTR_SPARSE_MMA_MASK
	.align		4
.L_29:
        /*0028*/ 	.byte	0x03, 0x50
        /*002a*/ 	.short	0x0000


	//----- nvinfo : EIATTR_MAXREG_COUNT
	.align		4
        /*002c*/ 	.byte	0x03, 0x1b
        /*002e*/ 	.short	0x00ff


	//----- nvinfo : EIATTR_MERCURY_ISA_VERSION
	.align		4
        /*0030*/ 	.byte	0x03, 0x5f
        /*0032*/ 	.short	0x0101


	//----- nvinfo : EIATTR_VRC_CTA_INIT_COUNT
	.align		4
        /*0034*/ 	.byte	0x02, 0x4a
	.zero		1
	.zero		1


	//----- nvinfo : EIATTR_EXIT_INSTR_OFFSETS
	.align		4
        /*0038*/ 	.byte	0x04, 0x1c
        /*003a*/ 	.short	(.L_31 - .L_30)


	//   ....[0]....
.L_30:
        /*003c*/ 	.word	0x00000270


	//----- nvinfo : EIATTR_MAX_THREADS
	.align		4
.L_31:
        /*0040*/ 	.byte	0x04, 0x05
        /*0042*/ 	.short	(.L_33 - .L_32)
.L_32:
        /*0044*/ 	.word	0x00000008
        /*0048*/ 	.word	0x00000001
        /*004c*/ 	.word	0x00000001


	//----- nvinfo : EIATTR_CBANK_PARAM_SIZE
	.align		4
.L_33:
        /*0050*/ 	.byte	0x03, 0x19
        /*0052*/ 	.short	0x0010


	//----- nvinfo : EIATTR_PARAM_CBANK
	.align		4
        /*0054*/ 	.byte	0x04, 0x0a
        /*0056*/ 	.short	(.L_35 - .L_34)
	.align		4
.L_34:
        /*0058*/ 	.word	index@(.nv.constant0.default_function_kernel_1)
        /*005c*/ 	.short	0x0380
        /*005e*/ 	.short	0x0010


	//----- nvinfo : EIATTR_SW_WAR
	.align		4
.L_35:
        /*0060*/ 	.byte	0x04, 0x36
        /*0062*/ 	.short	(.L_37 - .L_36)
.L_36:
        /*0064*/ 	.word	0x00000008
.L_37:


//--------------------- .nv.info.default_function_kernel_2 --------------------------
	.section	.nv.info.default_function_kernel_2,"",@"SHT_CUDA_INFO"
	.sectionflags	@""
	.align	4


	//----- nvinfo : EIATTR_CUDA_API_VERSION
	.align		4
        /*0000*/ 	.byte	0x04, 0x37
        /*0002*/ 	.short	(.L_39 - .L_38)
.L_38:
        /*0004*/ 	.word	0x00000082


	//----- nvinfo : EIATTR_KPARAM_INFO
	.align		4
.L_39:
        /*0008*/ 	.byte	0x04, 0x17
        /*000a*/ 	.short	(.L_41 - .L_40)
.L_40:
        /*000c*/ 	.word	0x00000000
        /*0010*/ 	.short	0x0001
        /*0012*/ 	.short	0x0008
        /*0014*/ 	.byte	0x00, 0xf5, 0x21, 0x00


	//----- nvinfo : EIATTR_KPARAM_INFO
	.align		4
.L_41:
        /*0018*/ 	.byte	0x04, 0x17
        /*001a*/ 	.short	(.L_43 - .L_42)
.L_42:
        /*001c*/ 	.word	0x00000000
        /*0020*/ 	.short	0x0000
        /*0022*/ 	.short	0x0000
        /*0024*/ 	.byte	0x00, 0xf5, 0x21, 0x00


	//----- nvinfo : EIATTR_SPARSE_MMA_MASK
	.align		4
.L_43:
        /*0028*/ 	.byte	0x03, 0x50
        /*002a*/ 	.short	0x0000


	//----- nvinfo : EIATTR_MAXREG_COUNT
	.align		4
        /*002c*/ 	.byte	0x03, 0x1b
        /*002e*/ 	.short	0x00ff


	//----- nvinfo : EIATTR_MERCURY_ISA_VERSION
	.align		4
        /*0030*/ 	.byte	0x03, 0x5f
        /*0032*/ 	.short	0x0101


	//----- nvinfo : EIATTR_VRC_CTA_INIT_COUNT
	.align		4
        /*0034*/ 	.byte	0x02, 0x4a
	.zero		1
	.zero		1


	//----- nvinfo : EIATTR_EXIT_INSTR_OFFSETS
	.align		4
        /*0038*/ 	.byte	0x04, 0x1c
        /*003a*/ 	.short	(.L_45 - .L_44)


	//   ....[0]....
.L_44:
        /*003c*/ 	.word	0x000000e0


	//----- nvinfo : EIATTR_MAX_THREADS
	.align		4
.L_45:
        /*0040*/ 	.byte	0x04, 0x05
        /*0042*/ 	.short	(.L_47 - .L_46)
.L_46:
        /*0044*/ 	.word	0x00000004
        /*0048*/ 	.word	0x00000001
        /*004c*/ 	.word	0x00000001


	//----- nvinfo : EIATTR_CBANK_PARAM_SIZE
	.align		4
.L_47:
        /*0050*/ 	.byte	0x03, 0x19
        /*0052*/ 	.short	0x0010


	//----- nvinfo : EIATTR_PARAM_CBANK
	.align		4
        /*0054*/ 	.byte	0x04, 0x0a
        /*0056*/ 	.short	(.L_49 - .L_48)
	.align		4
.L_48:
        /*0058*/ 	.word	index@(.nv.constant0.default_function_kernel_2)
        /*005c*/ 	.short	0x0380
        /*005e*/ 	.short	0x0010


	//----- nvinfo : EIATTR_SW_WAR
	.align		4
.L_49:
        /*0060*/ 	.byte	0x04, 0x36
        /*0062*/ 	.short	(.L_51 - .L_50)
.L_50:
        /*0064*/ 	.word	0x00000008
.L_51:


//--------------------- .nv.info.default_function_kernel_3 --------------------------
	.section	.nv.info.default_function_kernel_3,"",@"SHT_CUDA_INFO"
	.sectionflags	@""
	.align	4


	//----- nvinfo : EIATTR_CUDA_API_VERSION
	.align		4
        /*0000*/ 	.byte	0x04, 0x37
        /*0002*/ 	.short	(.L_53 - .L_52)
.L_52:
        /*0004*/ 	.word	0x00000082


	//----- nvinfo : EIATTR_KPARAM_INFO
	.align		4
.L_53:
        /*0008*/ 	.byte	0x04, 0x17
        /*000a*/ 	.short	(.L_55 - .L_54)
.L_54:
        /*000c*/ 	.word	0x00000000
        /*0010*/ 	.short	0x0001
        /*0012*/ 	.short	0x0008
        /*0014*/ 	.byte	0x00, 0xf5, 0x21, 0x00


	//----- nvinfo : EIATTR_KPARAM_INFO
	.align		4
.L_55:
        /*0018*/ 	.byte	0x04, 0x17
        /*001a*/ 	.short	(.L_57 - .L_56)
.L_56:
        /*001c*/ 	.word	0x00000000
        /*0020*/ 	.short	0x0000
        /*0022*/ 	.short	0x0000
        /*0024*/ 	.byte	0x00, 0xf5, 0x21, 0x00


	//----- nvinfo : EIATTR_SPARSE_MMA_MASK
	.align		4
.L_57:
        /*0028*/ 	.byte	0x03, 0x50
        /*002a*/ 	.short	0x0000


	//----- nvinfo : EIATTR_MAXREG_COUNT
	.align		4
        /*002c*/ 	.byte	0x03, 0x1b
        /*002e*/ 	.short	0x00ff


	//----- nvinfo : EIATTR_MERCURY_ISA_VERSION
	.align		4
        /*0030*/ 	.byte	0x03, 0x5f
        /*0032*/ 	.short	0x0101


	//----- nvinfo : EIATTR_VRC_CTA_INIT_COUNT
	.align		4
        /*0034*/ 	.byte	0x02, 0x4a
	.zero		1
	.zero		1


	//----- nvinfo : EIATTR_EXIT_INSTR_OFFSETS
	.align		4
        /*0038*/ 	.byte	0x04, 0x1c
        /*003a*/ 	.short	(.L_59 - .L_58)


	//   ....[0]....
.L_58:
        /*003c*/ 	.word	0x000000e0


	//----- nvinfo : EIATTR_MAX_THREADS
	.align		4
.L_59:
        /*0040*/ 	.byte	0x04, 0x05
        /*0042*/ 	.short	(.L_61 - .L_60)
.L_60:
        /*0044*/ 	.word	0x00000020
        /*0048*/ 	.word	0x00000001
        /*004c*/ 	.word	0x00000001


	//----- nvinfo : EIATTR_CBANK_PARAM_SIZE
	.align		4
.L_61:
        /*0050*/ 	.byte	0x03, 0x19
        /*0052*/ 	.short	0x0010


	//----- nvinfo : EIATTR_PARAM_CBANK
	.align		4
        /*0054*/ 	.byte	0x04, 0x0a
        /*0056*/ 	.short	(.L_63 - .L_62)
	.align		4
.L_62:
        /*0058*/ 	.word	index@(.nv.constant0.default_function_kernel_3)
        /*005c*/ 	.short	0x0380
        /*005e*/ 	.short	0x0010


	//----- nvinfo : EIATTR_SW_WAR
	.align		4
.L_63:
        /*0060*/ 	.byte	0x04, 0x36
        /*0062*/ 	.short	(.L_65 - .L_64)
.L_64:
        /*0064*/ 	.word	0x00000008
.L_65:


//--------------------- .nv.info.default_function_kernel --------------------------
	.section	.nv.info.default_function_kernel,"",@"SHT_CUDA_INFO"
	.sectionflags	@""
	.align	4


	//----- nvinfo : EIATTR_CUDA_API_VERSION
	.align		4
        /*0000*/ 	.byte	0x04, 0x37
        /*0002*/ 	.short	(.L_67 - .L_66)
.L_66:
        /*0004*/ 	.word	0x00000082


	//----- nvinfo : EIATTR_KPARAM_INFO
	.align		4
.L_67:
        /*0008*/ 	.byte	0x04, 0x17
        /*000a*/ 	.short	(.L_69 - .L_68)
.L_68:
        /*000c*/ 	.word	0x00000000
        /*0010*/ 	.short	0x0001
        /*0012*/ 	.short	0x0008
        /*0014*/ 	.byte	0x00, 0xf5, 0x21, 0x00


	//----- nvinfo : EIATTR_KPARAM_INFO
	.align		4
.L_69:
        /*0018*/ 	.byte	0x04, 0x17
        /*001a*/ 	.short	(.L_71 - .L_70)
.L_70:
        /*001c*/ 	.word	0x00000000
        /*0020*/ 	.short	0x0000
        /*0022*/ 	.short	0x0000
        /*0024*/ 	.byte	0x00, 0xf5, 0x21, 0x00


	//----- nvinfo : EIATTR_SPARSE_MMA_MASK
	.align		4
.L_71:
        /*0028*/ 	.byte	0x03, 0x50
        /*002a*/ 	.short	0x0000


	//----- nvinfo : EIATTR_MAXREG_COUNT
	.align		4
        /*002c*/ 	.byte	0x03, 0x1b
        /*002e*/ 	.short	0x00ff


	//----- nvinfo : EIATTR_MERCURY_ISA_VERSION
	.align		4
        /*0030*/ 	.byte	0x03, 0x5f
        /*0032*/ 	.short	0x0101


	//----- nvinfo : EIATTR_VRC_CTA_INIT_COUNT
	.align		4
        /*0034*/ 	.byte	0x02, 0x4a
	.zero		1
	.zero		1


	//----- nvinfo : EIATTR_EXIT_INSTR_OFFSETS
	.align		4
        /*0038*/ 	.byte	0x04, 0x1c
        /*003a*/ 	.short	(.L_73 - .L_72)


	//   ....[0]....
.L_72:
        /*003c*/ 	.word	0x000000d0


	//----- nvinfo : EIATTR_MAX_THREADS
	.align		4
.L_73:
        /*0040*/ 	.byte	0x04, 0x05
        /*0042*/ 	.short	(.L_75 - .L_74)
.L_74:
        /*0044*/ 	.word	0x00000020
        /*0048*/ 	.word	0x00000001
        /*004c*/ 	.word	0x00000001


	//----- nvinfo : EIATTR_CBANK_PARAM_SIZE
	.align		4
.L_75:
        /*0050*/ 	.byte	0x03, 0x19
        /*0052*/ 	.short	0x0010


	//----- nvinfo : EIATTR_PARAM_CBANK
	.align		4
        /*0054*/ 	.byte	0x04, 0x0a
        /*0056*/ 	.short	(.L_77 - .L_76)
	.align		4
.L_76:
        /*0058*/ 	.word	index@(.nv.constant0.default_function_kernel)
        /*005c*/ 	.short	0x0380
        /*005e*/ 	.short	0x0010


	//----- nvinfo : EIATTR_SW_WAR
	.align		4
.L_77:
        /*0060*/ 	.byte	0x04, 0x36
        /*0062*/ 	.short	(.L_79 - .L_78)
.L_78:
        /*0064*/ 	.word	0x00000008
.L_79:


//--------------------- .nv.callgraph             --------------------------
	.section	.nv.callgraph,"",@"SHT_CUDA_CALLGRAPH"
	.align	4
	.sectionentsize	8
	.align		4
        /*0000*/ 	.word	0x00000000
	.align		4
        /*0004*/ 	.word	0xffffffff
	.align		4
        /*0008*/ 	.word	0x00000000
	.align		4
        /*000c*/ 	.word	0xfffffffe
	.align		4
        /*0010*/ 	.word	0x00000000
	.align		4
        /*0014*/ 	.word	0xfffffffd
	.align		4
        /*0018*/ 	.word	0x00000000
	.align		4
        /*001c*/ 	.word	0xfffffffc


//--------------------- .text.default_function_kernel_1 --------------------------
	.section	.text.default_function_kernel_1,"ax",@progbits
	.align	128
        .global         default_function_kernel_1
        .type           default_function_kernel_1,@function
        .size           default_function_kernel_1,(.L_x_4 - default_function_kernel_1)
        .other          default_function_kernel_1,@"STO_CUDA_ENTRY STV_DEFAULT"
default_function_kernel_1:
.text.default_function_kernel_1:
[----:B------:R-:W-:Y:S01]  /*0000*/  LDC R1, c[0x0][0x37c] ;  /* 0x0000df00ff017b82 */ /* 0x000fe20000000800 */
[----:B------:R-:W0:Y:S07]  /*0010*/  S2R R5, SR_TID.X ;  /* 0x0000000000057919 */ /* 0x000e2e0000002100 */
[----:B------:R-:W1:Y:S01]  /*0020*/  S2UR UR4, SR_CTAID.X ;  /* 0x00000000000479c3 */ /* 0x000e620000002500 */
[----:B------:R-:W2:Y:S07]  /*0030*/  LDCU.64 UR6, c[0x0][0x358] ;  /* 0x00006b00ff0677ac */ /* 0x000eae0008000a00 */
[----:B------:R-:W3:Y:S01]  /*0040*/  LDC.64 R2, c[0x0][0x388] ;  /* 0x0000e200ff027b82 */ /* 0x000ee20000000a00 */
[----:B-1----:R-:W-:-:S06]  /*0050*/  USHF.L.U32 UR4, UR4, 0x3, URZ ;  /* 0x0000000304047899 */ /* 0x002fcc00080006ff */
[----:B0-----:R-:W-:-:S05]  /*0060*/  LOP3.LUT R5, R5, UR4, RZ, 0xfc, !PT ;  /* 0x0000000405057c12 */ /* 0x001fca000f8efcff */
[----:B---3--:R-:W-:-:S06]  /*0070*/  IMAD.WIDE.U32 R2, R5, 0x4, R2 ;  /* 0x0000000405027825 */ /* 0x008fcc00078e0002 */
[----:B--2---:R0:W2:Y:S01]  /*0080*/  LDG.E.CONSTANT R2, desc[UR6][R2.64] ;  /* 0x0000000602027981 */ /* 0x0040a2000c1e9900 */
[----:B------:R-:W-:Y:S01]  /*0090*/  HFMA2 R7, -RZ, RZ, 1.75, 0 ;  /* 0x3f000000ff077431 */ /* 0x000fe200000001ff */
[----:B0-----:R-:W-:Y:S01]  /*00a0*/  MOV R3, 0x3d4dd2f7 ;  /* 0x3d4dd2f700037802 */ /* 0x001fe20000000f00 */
[----:B--2---:R-:W-:-:S06]  /*00b0*/  FMUL.RZ R0, R2, 0.15915493667125701904 ;  /* 0x3e22f98302007820 */ /* 0x004fcc000040c000 */
[----:B------:R-:W0:Y:S02]  /*00c0*/  MUFU.COS R0, R0 ;  /* 0x0000000000007308 */ /* 0x000e240000000000 */
[C---:B0-----:R-:W-:Y:S01]  /*00d0*/  FFMA R4, |R0|.reuse, -R7, 0.5 ;  /* 0x3f00000000047423 */ /* 0x041fe20000000a07 */
[C---:B------:R-:W-:Y:S02]  /*00e0*/  FSETP.NEU.AND P1, PT, |R0|.reuse, 1, PT ;  /* 0x3f8000000000780b */ /* 0x040fe40003f2d200 */
[----:B------:R-:W-:-:S03]  /*00f0*/  FSETP.GT.AND P0, PT, |R0|, 0.56000000238418579102, PT ;  /* 0x3f0f5c290000780b */ /* 0x000fc60003f04200 */
[----:B------:R-:W0:Y:S02]  /*0100*/  MUFU.RSQ R7, R4 ;  /* 0x0000000400077308 */ /* 0x000e240000001400 */
[----:B0-----:R-:W-:Y:S01]  /*0110*/  FMUL R6, R4, R7 ;  /* 0x0000000704067220 */ /* 0x001fe20000400000 */
[----:B------:R-:W-:-:S04]  /*0120*/  FMUL R7, R7, -0.5 ;  /* 0xbf00000007077820 */ /* 0x000fc80000400000 */
[----:B------:R-:W-:-:S04]  /*0130*/  FFMA R7, R6, R7, 0.5 ;  /* 0x3f00000006077423 */ /* 0x000fc80000000007 */
[----:B------:R-:W-:-:S05]  /*0140*/  FFMA R7, R6, R7, R6 ;  /* 0x0000000706077223 */ /* 0x000fca0000000006 */
[----:B------:R-:W-:-:S04]  /*0150*/  FSEL R7, R7, RZ, P1 ;  /* 0x000000ff07077208 */ /* 0x000fc80000800000 */
[----:B------:R-:W-:-:S05]  /*0160*/  FSEL R7, R7, |R0|, P0 ;  /* 0x4000000007077208 */ /* 0x000fca0000000000 */
[----:B------:R-:W-:-:S04]  /*0170*/  FMUL R6, R7, R7 ;  /* 0x0000000707067220 */ /* 0x000fc80000400000 */
[----:B------:R-:W-:-:S04]  /*0180*/  FFMA R3, R6, R3, 0.018773360177874565125 ;  /* 0x3c99ca9706037423 */ /* 0x000fc80000000003 */
[----:B------:R-:W-:-:S04]  /*0190*/  FFMA R3, R6, R3, 0.046769052743911743164 ;  /* 0x3d3f90e806037423 */ /* 0x000fc80000000003 */
[----:B------:R-:W-:-:S04]  /*01a0*/  FFMA R3, R6, R3, 0.074823014438152313232 ;  /* 0x3d993ccf06037423 */ /* 0x000fc80000000003 */
[C---:B------:R-:W-:Y:S02]  /*01b0*/  FFMA R9, R6.reuse, R3, 0.16667181253433227539 ;  /* 0x3e2aac0406097423 */ /* 0x040fe40000000003 */
[----:B------:R-:W0:Y:S02]  /*01c0*/  LDC.64 R2, c[0x0][0x380] ;  /* 0x0000e000ff027b82 */ /* 0x000e240000000a00 */
[----:B------:R-:W-:Y:S01]  /*01d0*/  FMUL R6, R6, R9 ;  /* 0x0000000906067220 */ /* 0x000fe20000400000 */
[----:B------:R-:W-:-:S03]  /*01e0*/  HFMA2 R9, -RZ, RZ, 1.9599609375, 20144 ;  /* 0x3fd774ebff097431 */ /* 0x000fc600000001ff */
[----:B------:R-:W-:-:S04]  /*01f0*/  FFMA R7, R7, R6, R7 ;  /* 0x0000000607077223 */ /* 0x000fc80000000007 */
[----:B------:R-:W-:-:S04]  /*0200*/  FMUL R4, R7, -2 ;  /* 0xc000000007047820 */ /* 0x000fc80000400000 */
[----:B------:R-:W-:-:S05]  /*0210*/  @P0 FFMA R7, R9, 0.93318945169448852539, R4 ;  /* 0x3f6ee58109070823 */ /* 0x000fca0000000004 */
[C---:B------:R-:W-:Y:S02]  /*0220*/  FSETP.NAN.AND P0, PT, R7.reuse, R7, PT ;  /* 0x000000070700720b */ /* 0x040fe40003f08000 */
[----:B------:R-:W-:Y:S01]  /*0230*/  LOP3.LUT R0, R7, 0x80000000, R0, 0xb8, !PT ;  /* 0x8000000007007812 */ /* 0x000fe200078eb800 */
[----:B0-----:R-:W-:-:S03]  /*0240*/  IMAD.WIDE.U32 R2, R5, 0x4, R2 ;  /* 0x0000000405027825 */ /* 0x001fc600078e0002 */
[----:B------:R-:W-:-:S05]  /*0250*/  FSEL R7, R0, R7, !P0 ;  /* 0x0000000700077208 */ /* 0x000fca0004000000 */
[----:B------:R-:W-:Y:S01]  /*0260*/  STG.E desc[UR6][R2.64], R7 ;  /* 0x0000000702007986 */ /* 0x000fe2000c101906 */
[----:B------:R-:W-:Y:S05]  /*0270*/  EXIT ;  /* 0x000000000000794d */ /* 0x000fea0003800000 */
.L_x_0:
[----:B------:R-:W-:-:S00]  /*0280*/  BRA `(.L_x_0) ;  /* 0xfffffffc00fc7947 */ /* 0x000fc0000383ffff */
[----:B------:R-:W-:-:S00]  /*0290*/  NOP ;  /* 0x0000000000007918 */ /* 0x000fc00000000000 */
        /* <DEDUP_REMOVED lines=14> */
.L_x_4:


//--------------------- .text.default_function_kernel_2 --------------------------
	.section	.text.default_function_kernel_2,"ax",@progbits
	.align	128
        .global         default_function_kernel_2
        .type           default_function_kernel_2,@function
        .size           default_function_kernel_2,(.L_x_5 - default_function_kernel_2)
        .other          default_function_kernel_2,@"STO_CUDA_ENTRY STV_DEFAULT"
default_function_kernel_2:
.text.default_function_kernel_2:
[----:B------:R-:W-:Y:S01]  /*0000*/  LDC R1, c[0x0][0x37c] ;  /* 0x0000df00ff017b82 */ /* 0x000fe20000000800 */
[----:B------:R-:W0:Y:S07]  /*0010*/  S2R R7, SR_TID.X ;  /* 0x0000000000077919 */ /* 0x000e2e0000002100 */
[----:B------:R-:W1:Y:S01]  /*0020*/  S2UR UR4, SR_CTAID.X ;  /* 0x00000000000479c3 */ /* 0x000e620000002500 */
[----:B------:R-:W2:Y:S07]  /*0030*/  LDCU.64 UR6, c[0x0][0x358] ;  /* 0x00006b00ff0677ac */ /* 0x000eae0008000a00 */
[----:B------:R-:W3:Y:S08]  /*0040*/  LDC.64 R2, c[0x0][0x388] ;  /* 0x0000e200ff027b82 */ /* 0x000ef00000000a00 */
[----:B------:R-:W4:Y:S01]  /*0050*/  LDC.64 R4, c[0x0][0x380] ;  /* 0x0000e000ff047b82 */ /* 0x000f220000000a00 */
[----:B-1----:R-:W-:-:S06]  /*0060*/  USHF.L.U32 UR4, UR4, 0x2, URZ ;  /* 0x0000000204047899 */ /* 0x002fcc00080006ff */
[----:B0-----:R-:W-:-:S05]  /*0070*/  LOP3.LUT R7, R7, UR4, RZ, 0xfc, !PT ;  /* 0x0000000407077c12 */ /* 0x001fca000f8efcff */
[----:B---3--:R-:W-:-:S06]  /*0080*/  IMAD.WIDE.U32 R2, R7, 0x4, R2 ;  /* 0x0000000407027825 */ /* 0x008fcc00078e0002 */
[----:B--2---:R-:W2:Y:S01]  /*0090*/  LDG.E.CONSTANT R2, desc[UR6][R2.64] ;  /* 0x0000000602027981 */ /* 0x004ea2000c1e9900 */
[----:B----4-:R-:W-:-:S04]  /*00a0*/  IMAD.WIDE.U32 R4, R7, 0x4, R4 ;  /* 0x0000000407047825 */ /* 0x010fc800078e0004 */
[----:B--2---:R-:W-:-:S06]  /*00b0*/  FMUL.RZ R9, R2, 0.15915493667125701904 ;  /* 0x3e22f98302097820 */ /* 0x004fcc000040c000 */
[----:B------:R-:W0:Y:S02]  /*00c0*/  MUFU.SIN R9, R9 ;  /* 0x0000000900097308 */ /* 0x000e240000000400 */
[----:B0-----:R-:W-:Y:S01]  /*00d0*/  STG.E desc[UR6][R4.64], R9 ;  /* 0x0000000904007986 */ /* 0x001fe2000c101906 */
[----:B------:R-:W-:Y:S05]  /*00e0*/  EXIT ;  /* 0x000000000000794d */ /* 0x000fea0003800000 */
.L_x_1:
        /* <DEDUP_REMOVED lines=9> */
.L_x_5:


//--------------------- .text.default_function_kernel_3 --------------------------
	.section	.text.default_function_kernel_3,"ax",@progbits
	.align	128
        .global         default_function_kernel_3
        .type           default_function_kernel_3,@function
        .size           default_function_kernel_3,(.L_x_6 - default_function_kernel_3)
        .other          default_function_kernel_3,@"STO_CUDA_ENTRY STV_DEFAULT"
default_function_kernel_3:
.text.default_function_kernel_3:
        /* <DEDUP_REMOVED lines=15> */
.L_x_2:
        /* <DEDUP_REMOVED lines=9> */
.L_x_6:


//--------------------- .text.default_function_kernel --------------------------
	.section	.text.default_function_kernel,"ax",@progbits
	.align	128
        .global         default_function_kernel
        .type           default_function_kernel,@function
        .size           default_function_kernel,(.L_x_7 - default_function_kernel)
        .other          default_function_kernel,@"STO_CUDA_ENTRY STV_DEFAULT"
default_function_kernel:
.text.default_function_kernel:
        /* <DEDUP_REMOVED lines=11> */
[----:B--2---:R-:W-:-:S05]  /*00b0*/  FADD R7, |R2|, -RZ ;  /* 0x800000ff02077221 */ /* 0x004fca0000000200 */
[----:B------:R-:W-:Y:S01]  /*00c0*/  STG.E desc[UR6][R4.64], R7 ;  /* 0x0000000704007986 */ /* 0x000fe2000c101906 */
[----:B------:R-:W-:Y:S05]  /*00d0*/  EXIT ;  /* 0x000000000000794d */ /* 0x000fea0003800000 */
.L_x_3:
        /* <DEDUP_REMOVED lines=10> */
.L_x_7:


//--------------------- .nv.shared.reserved.0     --------------------------
	.section	.nv.shared.reserved.0,"aw",@nobits
	.weak		__nv_reservedSMEM_offset_0_alias
	.size		__nv_reservedSMEM_offset_0_alias, 0, 64
	.other		__nv_reservedSMEM_offset_0_alias,@"STO_CUDA_RESERVED_SHARED STV_DEFAULT"
__nv_reservedSMEM_offset_0_alias:
	.zero		0
	.zero		64


//--------------------- .nv.constant0.default_function_kernel_1 --------------------------
	.section	.nv.constant0.default_function_kernel_1,"a",@progbits
	.sectionflags	@""
	.align	4
.nv.constant0.default_function_kernel_1:
	.zero		912


//--------------------- .nv.constant0.default_function_kernel_2 --------------------------
	.section	.nv.constant0.default_function_kernel_2,"a",@progbits
	.sectionflags	@""
	.align	4
.nv.constant0.default_function_kernel_2:
	.zero		912


//--------------------- .nv.constant0.default_function_kernel_3 --------------------------
	.section	.nv.constant0.default_function_kernel_3,"a",@progbits
	.sectionflags	@""
	.align	4
.nv.constant0.default_function_kernel_3:
	.zero		912


//--------------------- .nv.constant0.default_function_kernel --------------------------
	.section	.nv.constant0.default_function_kernel,"a",@progbits
	.sectionflags	@""
	.align	4
.nv.constant0.default_function_kernel:
	.zero		912


//--------------------- SYMBOLS --------------------------

	.type		.nv.reservedSmem.offset0,@object
	.size		.nv.reservedSmem.offset0,0x4
